//
// Generated by NVIDIA NVVM Compiler
//
// Compiler Build ID: CL-36424714
// Cuda compilation tools, release 13.0, V13.0.88
// Based on NVVM 20.0.0
//

.version 9.0
.target sm_100
.address_size 64

	// .globl	_Z18cuda_kernel_forcesPhS_6float3mm

.visible .entry _Z18cuda_kernel_forcesPhS_6float3mm(
	.param .u64 .ptr .align 1 _Z18cuda_kernel_forcesPhS_6float3mm_param_0,
	.param .u64 .ptr .align 1 _Z18cuda_kernel_forcesPhS_6float3mm_param_1,
	.param .align 4 .b8 _Z18cuda_kernel_forcesPhS_6float3mm_param_2[12],
	.param .u64 _Z18cuda_kernel_forcesPhS_6float3mm_param_3,
	.param .u64 _Z18cuda_kernel_forcesPhS_6float3mm_param_4
)
{
	.reg .pred 	%p<13>;
	.reg .b16 	%rs<4>;
	.reg .b32 	%r<51>;
	.reg .b32 	%f<36>;
	.reg .b64 	%rd<39>;

	ld.param.f32 	%f3, [_Z18cuda_kernel_forcesPhS_6float3mm_param_2+4];
	ld.param.f32 	%f2, [_Z18cuda_kernel_forcesPhS_6float3mm_param_2];
	ld.param.f32 	%f4, [_Z18cuda_kernel_forcesPhS_6float3mm_param_2+8];
	ld.param.u64 	%rd8, [_Z18cuda_kernel_forcesPhS_6float3mm_param_3];
	setp.leu.f32 	%p2, %f4, 0f00000000;
	@%p2 bra 	$L__BB0_6;
	mov.u32 	%r5, %tid.x;
	mov.u32 	%r6, %ntid.x;
	mov.u32 	%r7, %ctaid.x;
	mad.lo.s32 	%r8, %r7, %r6, %r5;
	mov.u32 	%r9, %tid.y;
	mov.u32 	%r10, %ntid.y;
	mov.u32 	%r11, %ctaid.y;
	mad.lo.s32 	%r12, %r11, %r10, %r9;
	add.s32 	%r14, %r8, 1;
	cvt.rn.f32.s32 	%f5, %r14;
	setp.leu.f32 	%p3, %f2, %f5;
	setp.lt.s32 	%p4, %r8, 2;
	add.s32 	%r15, %r12, 1;
	cvt.rn.f32.u32 	%f6, %r15;
	setp.leu.f32 	%p5, %f3, %f6;
	or.pred  	%p6, %p3, %p5;
	setp.lt.u32 	%p7, %r12, 2;
	cvt.u64.u32 	%rd10, %r12;
	mul.lo.s64 	%rd1, %rd8, %rd10;
	shl.b32 	%r16, %r8, 2;
	cvt.u64.u32 	%rd11, %r16;
	add.s32 	%r17, %r16, 4;
	cvt.s64.s32 	%rd2, %r17;
	add.s32 	%r18, %r12, -1;
	cvt.u64.u32 	%rd12, %r18;
	mad.lo.s64 	%rd3, %rd8, %rd12, %rd11;
	cvt.u64.u32 	%rd13, %r15;
	mad.lo.s64 	%rd4, %rd8, %rd13, %rd11;
	add.s64 	%rd5, %rd1, %rd11;
	or.pred  	%p8, %p6, %p4;
	or.pred  	%p1, %p8, %p7;
	mov.b32 	%r50, 0;
$L__BB0_2:
	@%p1 bra 	$L__BB0_5;
	add.s32 	%r2, %r50, 1;
	cvt.rn.f32.u32 	%f8, %r2;
	setp.leu.f32 	%p9, %f4, %f8;
	setp.lt.u32 	%p10, %r50, 2;
	or.pred  	%p11, %p9, %p10;
	@%p11 bra 	$L__BB0_5;
	ld.param.u64 	%rd38, [_Z18cuda_kernel_forcesPhS_6float3mm_param_4];
	ld.param.u64 	%rd37, [_Z18cuda_kernel_forcesPhS_6float3mm_param_1];
	ld.param.u64 	%rd36, [_Z18cuda_kernel_forcesPhS_6float3mm_param_0];
	cvt.u64.u32 	%rd14, %r50;
	mul.lo.s64 	%rd15, %rd38, %rd14;
	add.s64 	%rd16, %rd15, %rd1;
	add.s64 	%rd17, %rd5, %rd15;
	cvta.to.global.u64 	%rd18, %rd36;
	add.s64 	%rd19, %rd18, %rd17;
	mov.u32 	%r19, %ctaid.x;
	mov.u32 	%r20, %ntid.x;
	mov.u32 	%r21, %tid.x;
	mad.lo.s32 	%r22, %r19, %r20, %r21;
	shl.b32 	%r23, %r22, 2;
	add.s32 	%r24, %r23, -4;
	cvt.s64.s32 	%rd20, %r24;
	add.s64 	%rd21, %rd16, %rd20;
	cvta.to.global.u64 	%rd22, %rd37;
	add.s64 	%rd23, %rd22, %rd21;
	add.s64 	%rd24, %rd16, %rd2;
	add.s64 	%rd25, %rd22, %rd24;
	add.s64 	%rd26, %rd3, %rd15;
	add.s64 	%rd27, %rd22, %rd26;
	add.s64 	%rd28, %rd4, %rd15;
	add.s64 	%rd29, %rd22, %rd28;
	add.s32 	%r25, %r50, -1;
	cvt.s64.s32 	%rd30, %r25;
	mad.lo.s64 	%rd31, %rd38, %rd30, %rd5;
	add.s64 	%rd32, %rd22, %rd31;
	cvt.u64.u32 	%rd33, %r2;
	mad.lo.s64 	%rd34, %rd38, %rd33, %rd5;
	add.s64 	%rd35, %rd22, %rd34;
	ld.global.u8 	%r26, [%rd27+2];
	ld.global.u8 	%r27, [%rd29+2];
	ld.global.u8 	%r28, [%rd35+1];
	ld.global.u8 	%r29, [%rd32+1];
	add.s32 	%r30, %r27, %r28;
	sub.s32 	%r31, %r26, %r30;
	add.s32 	%r32, %r31, %r29;
	cvt.rn.f32.s32 	%f9, %r32;
	ld.global.u8 	%r33, [%rd35];
	ld.global.u8 	%r34, [%rd32];
	ld.global.u8 	%r35, [%rd25+2];
	ld.global.u8 	%r36, [%rd23+2];
	add.s32 	%r37, %r34, %r35;
	sub.s32 	%r38, %r33, %r37;
	add.s32 	%r39, %r38, %r36;
	cvt.rn.f32.s32 	%f10, %r39;
	ld.global.u8 	%r40, [%rd25+1];
	ld.global.u8 	%r41, [%rd23+1];
	ld.global.u8 	%r42, [%rd27];
	ld.global.u8 	%r43, [%rd29];
	add.s32 	%r44, %r41, %r42;
	sub.s32 	%r45, %r40, %r44;
	add.s32 	%r46, %r45, %r43;
	cvt.rn.f32.s32 	%f11, %r46;
	mul.f32 	%f12, %f10, %f10;
	fma.rn.f32 	%f13, %f9, %f9, %f12;
	fma.rn.f32 	%f14, %f11, %f11, %f13;
	sqrt.rn.f32 	%f15, %f14;
	rcp.rn.f32 	%f16, %f15;
	mul.f32 	%f17, %f16, %f9;
	mul.f32 	%f18, %f16, %f10;
	mul.f32 	%f19, %f16, %f11;
	mul.f32 	%f20, %f18, %f11;
	mul.f32 	%f21, %f19, %f10;
	sub.f32 	%f22, %f20, %f21;
	ld.global.u8 	%rs1, [%rd19];
	cvt.rn.f32.u16 	%f23, %rs1;
	add.f32 	%f24, %f22, %f23;
	cvt.rzi.u32.f32 	%r47, %f24;
	st.global.u8 	[%rd19], %r47;
	mul.f32 	%f25, %f19, %f9;
	mul.f32 	%f26, %f17, %f11;
	sub.f32 	%f27, %f25, %f26;
	ld.global.u8 	%rs2, [%rd19+1];
	cvt.rn.f32.u16 	%f28, %rs2;
	add.f32 	%f29, %f27, %f28;
	cvt.rzi.u32.f32 	%r48, %f29;
	st.global.u8 	[%rd19+1], %r48;
	mul.f32 	%f30, %f17, %f10;
	mul.f32 	%f31, %f18, %f9;
	sub.f32 	%f32, %f30, %f31;
	ld.global.u8 	%rs3, [%rd19+2];
	cvt.rn.f32.u16 	%f33, %rs3;
	add.f32 	%f34, %f32, %f33;
	cvt.rzi.u32.f32 	%r49, %f34;
	st.global.u8 	[%rd19+2], %r49;
$L__BB0_5:
	add.s32 	%r50, %r50, 1;
	cvt.rn.f32.u32 	%f35, %r50;
	setp.gt.f32 	%p12, %f4, %f35;
	@%p12 bra 	$L__BB0_2;
$L__BB0_6:
	ret;

}


// ===== COMPILED SASS (sm_100) =====

	.target	sm_100

	.elftype	@"ET_EXEC"


//--------------------- .note.nv.tkinfo           --------------------------
	.section	.note.nv.tkinfo,"",@"SHT_NOTE"
	.sectionflags	@"SHF_NOTE_NV_TKINFO"
	.tkinfo
        /*0018*/ 	.word	0x00000002
        /*0030*/ 	.string	""
        /*0030*/ 	.string	"ptxas"
        /*0030*/ 	.string	"Cuda compilation tools, release 13.0, V13.0.88"
        /*0030*/ 	.string	"Build cuda_13.0.r13.0/compiler.36424714_0"
        /*0030*/ 	.string	"-arch sm_100 -m 64 "



//--------------------- .note.nv.cuinfo           --------------------------
	.section	.note.nv.cuinfo,"",@"SHT_NOTE"
	.sectionflags	@"SHF_NOTE_NV_CUINFO"
        /*0018*/ 	.short	0x0002
        /*001a*/ 	.short	0x0064
        /*001c*/ 	.short	0x0082
	.zero		2


//--------------------- .nv.info                  --------------------------
	.section	.nv.info,"",@"SHT_CUDA_INFO"
	.align	4


	//----- nvinfo : EIATTR_REGCOUNT
	.align		4
        /*0000*/ 	.byte	0x04, 0x2f
        /*0002*/ 	.short	(.L_1 - .L_0)
	.align		4
.L_0:
        /*0004*/ 	.word	index@(_Z18cuda_kernel_forcesPhS_6float3mm)
        /*0008*/ 	.word	0x00000020


	//----- nvinfo : EIATTR_FRAME_SIZE
	.align		4
.L_1:
        /*000c*/ 	.byte	0x04, 0x11
        /*000e*/ 	.short	(.L_3 - .L_2)
	.align		4
.L_2:
        /*0010*/ 	.word	index@($__internal_1_$__cuda_sm20_sqrt_rn_f32_slowpath)
        /*0014*/ 	.word	0x00000000


	//----- nvinfo : EIATTR_FRAME_SIZE
	.align		4
.L_3:
        /*0018*/ 	.byte	0x04, 0x11
        /*001a*/ 	.short	(.L_5 - .L_4)
	.align		4
.L_4:
        /*001c*/ 	.word	index@($__internal_0_$__cuda_sm20_rcp_rn_f32_slowpath)
        /*0020*/ 	.word	0x00000000


	//----- nvinfo : EIATTR_FRAME_SIZE
	.align		4
.L_5:
        /*0024*/ 	.byte	0x04, 0x11
        /*0026*/ 	.short	(.L_7 - .L_6)
	.align		4
.L_6:
        /*0028*/ 	.word	index@(_Z18cuda_kernel_forcesPhS_6float3mm)
        /*002c*/ 	.word	0x00000000


	//----- nvinfo : EIATTR_MIN_STACK_SIZE
	.align		4
.L_7:
        /*0030*/ 	.byte	0x04, 0x12
        /*0032*/ 	.short	(.L_9 - .L_8)
	.align		4
.L_8:
        /*0034*/ 	.word	index@(_Z18cuda_kernel_forcesPhS_6float3mm)
        /*0038*/ 	.word	0x00000000
.L_9:


//--------------------- .nv.compat                --------------------------
	.section	.nv.compat,"",@"SHT_CUDA_COMPAT_INFO"
	.align	4
        /*0000*/ 	.byte	0x02, 0x09, 0x00, 0x00, 0x02, 0x02, 0x01, 0x00, 0x02, 0x05, 0x05, 0x00, 0x03, 0x07, 0x01, 0x01
        /*0010*/ 	.byte	0x02, 0x03, 0x00, 0x00, 0x02, 0x06, 0x01, 0x00, 0x04, 0x0b, 0x08, 0x00, 0x01, 0x00, 0x00, 0x00
        /*0020*/ 	.byte	0x00, 0x00, 0x00, 0x00


//--------------------- .nv.info._Z18cuda_kernel_forcesPhS_6float3mm --------------------------
	.section	.nv.info._Z18cuda_kernel_forcesPhS_6float3mm,"",@"SHT_CUDA_INFO"
	.sectionflags	@""
	.align	4


	//----- nvinfo : EIATTR_CUDA_API_VERSION
	.align		4
        /*0000*/ 	.byte	0x04, 0x37
        /*0002*/ 	.short	(.L_11 - .L_10)
.L_10:
        /*0004*/ 	.word	0x00000082


	//----- nvinfo : EIATTR_KPARAM_INFO
	.align		4
.L_11:
        /*0008*/ 	.byte	0x04, 0x17
        /*000a*/ 	.short	(.L_13 - .L_12)
.L_12:
        /*000c*/ 	.word	0x00000000
        /*0010*/ 	.short	0x0004
        /*0012*/ 	.short	0x0028
        /*0014*/ 	.byte	0x00, 0xf0, 0x21, 0x00


	//----- nvinfo : EIATTR_KPARAM_INFO
	.align		4
.L_13:
        /*0018*/ 	.byte	0x04, 0x17
        /*001a*/ 	.short	(.L_15 - .L_14)
.L_14:
        /*001c*/ 	.word	0x00000000
        /*0020*/ 	.short	0x0003
        /*0022*/ 	.short	0x0020
        /*0024*/ 	.byte	0x00, 0xf0, 0x21, 0x00


	//----- nvinfo : EIATTR_KPARAM_INFO
	.align		4
.L_15:
        /*0028*/ 	.byte	0x04, 0x17
        /*002a*/ 	.short	(.L_17 - .L_16)
.L_16:
        /*002c*/ 	.word	0x00000000
        /*0030*/ 	.short	0x0002
        /*0032*/ 	.short	0x0010
        /*0034*/ 	.byte	0x00, 0xf0, 0x31, 0x00


	//----- nvinfo : EIATTR_KPARAM_INFO
	.align		4
.L_17:
        /*0038*/ 	.byte	0x04, 0x17
        /*003a*/ 	.short	(.L_19 - .L_18)
.L_18:
        /*003c*/ 	.word	0x00000000
        /*0040*/ 	.short	0x0001
        /*0042*/ 	.short	0x0008
        /*0044*/ 	.byte	0x00, 0xf5, 0x21, 0x00


	//----- nvinfo : EIATTR_KPARAM_INFO
	.align		4
.L_19:
        /*0048*/ 	.byte	0x04, 0x17
        /*004a*/ 	.short	(.L_21 - .L_20)
.L_20:
        /*004c*/ 	.word	0x00000000
        /*0050*/ 	.short	0x0000
        /*0052*/ 	.short	0x0000
        /*0054*/ 	.byte	0x00, 0xf5, 0x21, 0x00


	//----- nvinfo : EIATTR_SPARSE_MMA_MASK
	.align		4
.L_21:
        /*0058*/ 	.byte	0x03, 0x50
        /*005a*/ 	.short	0x0000


	//----- nvinfo : EIATTR_MAXREG_COUNT
	.align		4
        /*005c*/ 	.byte	0x03, 0x1b
        /*005e*/ 	.short	0x00ff


	//----- nvinfo : EIATTR_MERCURY_ISA_VERSION
	.align		4
        /*0060*/ 	.byte	0x03, 0x5f
        /*0062*/ 	.short	0x0101


	//----- nvinfo : EIATTR_VRC_CTA_INIT_COUNT
	.align		4
        /*0064*/ 	.byte	0x02, 0x4a
	.zero		1
	.zero		1


	//----- nvinfo : EIATTR_EXIT_INSTR_OFFSETS
	.align		4
        /*0068*/ 	.byte	0x04, 0x1c
        /*006a*/ 	.short	(.L_23 - .L_22)


	//   ....[0]....
.L_22:
        /*006c*/ 	.word	0x00000030


	//   ....[1]....
        /*0070*/ 	.word	0x000009f0


	//----- nvinfo : EIATTR_CRS_STACK_SIZE
	.align		4
.L_23:
        /*0074*/ 	.byte	0x04, 0x1e
        /*0076*/ 	.short	(.L_25 - .L_24)
.L_24:
        /*0078*/ 	.word	0x00000000


	//----- nvinfo : EIATTR_CBANK_PARAM_SIZE
	.align		4
.L_25:
        /*007c*/ 	.byte	0x03, 0x19
        /*007e*/ 	.short	0x0030


	//----- nvinfo : EIATTR_PARAM_CBANK
	.align		4
        /*0080*/ 	.byte	0x04, 0x0a
        /*0082*/ 	.short	(.L_27 - .L_26)
	.align		4
.L_26:
        /*0084*/ 	.word	index@(.nv.constant0._Z18cuda_kernel_forcesPhS_6float3mm)
        /*0088*/ 	.short	0x0380
        /*008a*/ 	.short	0x0030


	//----- nvinfo : EIATTR_SW_WAR
	.align		4
.L_27:
        /*008c*/ 	.byte	0x04, 0x36
        /*008e*/ 	.short	(.L_29 - .L_28)
.L_28:
        /*0090*/ 	.word	0x00000008
.L_29:


//--------------------- .nv.callgraph             --------------------------
	.section	.nv.callgraph,"",@"SHT_CUDA_CALLGRAPH"
	.align	4
	.sectionentsize	8
	.align		4
        /*0000*/ 	.word	0x00000000
	.align		4
        /*0004*/ 	.word	0xffffffff
	.align		4
        /*0008*/ 	.word	0x00000000
	.align		4
        /*000c*/ 	.word	0xfffffffe
	.align		4
        /*0010*/ 	.word	0x00000000
	.align		4
        /*0014*/ 	.word	0xfffffffd
	.align		4
        /*0018*/ 	.word	0x00000000
	.align		4
        /*001c*/ 	.word	0xfffffffc


//--------------------- .text._Z18cuda_kernel_forcesPhS_6float3mm --------------------------
	.section	.text._Z18cuda_kernel_forcesPhS_6float3mm,"ax",@progbits
	.align	128
        .global         _Z18cuda_kernel_forcesPhS_6float3mm
        .type           _Z18cuda_kernel_forcesPhS_6float3mm,@function
        .size           _Z18cuda_kernel_forcesPhS_6float3mm,(.L_x_16 - _Z18cuda_kernel_forcesPhS_6float3mm)
        .other          _Z18cuda_kernel_forcesPhS_6float3mm,@"STO_CUDA_ENTRY STV_DEFAULT"
_Z18cuda_kernel_forcesPhS_6float3mm:
.text._Z18cuda_kernel_forcesPhS_6float3mm:
[----:B------:R-:W-:Y:S01]  /*0000*/  LDC R1, c[0x0][0x37c] ;  /* 0x0000df00ff017b82 */ /* 0x000fe20000000800 */
[----:B------:R-:W0:Y:S02]  /*0010*/  LDCU UR4, c[0x0][0x398] ;  /* 0x00007300ff0477ac */ /* 0x000e240008000800 */
[----:B0-----:R-:W-:-:S13]  /*0020*/  FSETP.LT.AND P0, PT, RZ, UR4, PT ;  /* 0x00000004ff007c0b */ /* 0x001fda000bf01000 */
[----:B------:R-:W-:Y:S05]  /*0030*/  @!P0 EXIT ;  /* 0x000000000000894d */ /* 0x000fea0003800000 */
[----:B------:R-:W0:Y:S01]  /*0040*/  S2R R0, SR_TID.Y ;  /* 0x0000000000007919 */ /* 0x000e220000002200 */
[----:B------:R-:W1:Y:S01]  /*0050*/  LDCU UR4, c[0x0][0x360] ;  /* 0x00006c00ff0477ac */ /* 0x000e620008000800 */
[----:B------:R-:W-:Y:S01]  /*0060*/  IMAD.MOV.U32 R6, RZ, RZ, RZ ;  /* 0x000000ffff067224 */ /* 0x000fe200078e00ff */
[----:B------:R-:W0:Y:S01]  /*0070*/  S2R R5, SR_CTAID.Y ;  /* 0x0000000000057919 */ /* 0x000e220000002600 */
[----:B------:R-:W0:Y:S01]  /*0080*/  LDCU UR5, c[0x0][0x364] ;  /* 0x00006c80ff0577ac */ /* 0x000e220008000800 */
[----:B------:R-:W1:Y:S01]  /*0090*/  S2R R3, SR_TID.X ;  /* 0x0000000000037919 */ /* 0x000e620000002100 */
[----:B------:R-:W2:Y:S01]  /*00a0*/  LDCU.64 UR6, c[0x0][0x390] ;  /* 0x00007200ff0677ac */ /* 0x000ea20008000a00 */
[----:B------:R-:W1:Y:S01]  /*00b0*/  S2R R2, SR_CTAID.X ;  /* 0x0000000000027919 */ /* 0x000e620000002500 */
[----:B------:R-:W3:Y:S01]  /*00c0*/  LDCU.64 UR8, c[0x0][0x3a0] ;  /* 0x00007400ff0877ac */ /* 0x000ee20008000a00 */
[----:B------:R-:W4:Y:S01]  /*00d0*/  LDCU.128 UR16, c[0x0][0x3a0] ;  /* 0x00007400ff1077ac */ /* 0x000f220008000c00 */
[----:B------:R-:W0:Y:S02]  /*00e0*/  LDCU.128 UR12, c[0x0][0x380] ;  /* 0x00007000ff0c77ac */ /* 0x000e240008000c00 */
[----:B0-----:R-:W-:-:S04]  /*00f0*/  IMAD R0, R5, UR5, R0 ;  /* 0x0000000505007c24 */ /* 0x001fc8000f8e0200 */
[C---:B------:R-:W-:Y:S02]  /*0100*/  VIADD R5, R0.reuse, 0x1 ;  /* 0x0000000100057836 */ /* 0x040fe40000000000 */
[----:B------:R-:W-:Y:S02]  /*0110*/  VIADD R7, R0, 0xffffffff ;  /* 0xffffffff00077836 */ /* 0x000fe40000000000 */
[----:B-1----:R-:W-:Y:S01]  /*0120*/  IMAD R3, R2, UR4, R3 ;  /* 0x0000000402037c24 */ /* 0x002fe2000f8e0203 */
[----:B------:R-:W-:Y:S01]  /*0130*/  I2FP.F32.U32 R4, R5 ;  /* 0x0000000500047245 */ /* 0x000fe20000201000 */
[----:B------:R-:W0:Y:S02]  /*0140*/  LDCU.64 UR4, c[0x0][0x358] ;  /* 0x00006b00ff0477ac */ /* 0x000e240008000a00 */
[----:B------:R-:W-:Y:S01]  /*0150*/  VIADD R2, R3, 0x1 ;  /* 0x0000000103027836 */ /* 0x000fe20000000000 */
[----:B--2---:R-:W-:Y:S01]  /*0160*/  FSETP.GEU.AND P0, PT, R4, UR7, PT ;  /* 0x0000000704007c0b */ /* 0x004fe2000bf0e000 */
[----:B------:R-:W1:Y:S03]  /*0170*/  LDCU UR7, c[0x0][0x398] ;  /* 0x00007300ff0777ac */ /* 0x000e660008000800 */
[----:B------:R-:W-:-:S04]  /*0180*/  I2FP.F32.S32 R2, R2 ;  /* 0x0000000200027245 */ /* 0x000fc80000201400 */
[----:B------:R-:W-:Y:S02]  /*0190*/  FSETP.GEU.OR P0, PT, R2, UR6, P0 ;  /* 0x0000000602007c0b */ /* 0x000fe4000870e400 */
[C---:B------:R-:W-:Y:S02]  /*01a0*/  SHF.L.U32 R2, R3.reuse, 0x2, RZ ;  /* 0x0000000203027819 */ /* 0x040fe400000006ff */
[----:B------:R-:W-:Y:S01]  /*01b0*/  ISETP.LT.OR P0, PT, R3, 0x2, P0 ;  /* 0x000000020300780c */ /* 0x000fe20000701670 */
[----:B------:R-:W-:-:S03]  /*01c0*/  IMAD.MOV.U32 R3, RZ, RZ, RZ ;  /* 0x000000ffff037224 */ /* 0x000fc600078e00ff */
[----:B------:R-:W-:Y:S01]  /*01d0*/  ISETP.LT.U32.OR P0, PT, R0, 0x2, P0 ;  /* 0x000000020000780c */ /* 0x000fe20000701470 */
[----:B---3--:R-:W-:-:S04]  /*01e0*/  IMAD.WIDE.U32 R12, R7, UR8, R2 ;  /* 0x00000008070c7c25 */ /* 0x008fc8000f8e0002 */
[----:B------:R-:W-:-:S04]  /*01f0*/  IMAD.WIDE.U32 R14, R5, UR8, R2 ;  /* 0x00000008050e7c25 */ /* 0x000fc8000f8e0002 */
[----:B------:R-:W-:Y:S01]  /*0200*/  IMAD.WIDE.U32 R16, R0, UR8, R2 ;  /* 0x0000000800107c25 */ /* 0x000fe2000f8e0002 */
[----:B------:R-:W-:-:S03]  /*0210*/  IADD3 R2, PT, PT, R2, 0x4, RZ ;  /* 0x0000000402027810 */ /* 0x000fc60007ffe0ff */
[----:B------:R-:W-:Y:S01]  /*0220*/  IMAD R3, R7, UR9, R13 ;  /* 0x0000000907037c24 */ /* 0x000fe2000f8e020d */
[----:B------:R-:W-:Y:S01]  /*0230*/  SHF.R.S32.HI R7, RZ, 0x1f, R2 ;  /* 0x0000001fff077819 */ /* 0x000fe20000011402 */
[----:B------:R-:W-:Y:S02]  /*0240*/  IMAD R4, R5, UR9, R15 ;  /* 0x0000000905047c24 */ /* 0x000fe4000f8e020f */
[----:B01--4-:R-:W-:-:S07]  /*0250*/  IMAD R5, R0, UR9, R17 ;  /* 0x0000000900057c24 */ /* 0x013fce000f8e0211 */
.L_x_8:
[----:B------:R-:W-:Y:S04]  /*0260*/  BSSY.RECONVERGENT B0, `(.L_x_0) ;  /* 0x0000074000007945 */ /* 0x000fe80003800200 */
[----:B0-----:R-:W-:Y:S05]  /*0270*/  @P0 BRA `(.L_x_1) ;  /* 0x0000000400c80947 */ /* 0x001fea0003800000 */
[C---:B------:R-:W-:Y:S01]  /*0280*/  VIADD R21, R6.reuse, 0x1 ;  /* 0x0000000106157836 */ /* 0x040fe20000000000 */
[----:B------:R-:W-:-:S04]  /*0290*/  ISETP.GE.U32.AND P1, PT, R6, 0x2, PT ;  /* 0x000000020600780c */ /* 0x000fc80003f26070 */
[----:B------:R-:W-:-:S04]  /*02a0*/  I2FP.F32.U32 R8, R21 ;  /* 0x0000001500087245 */ /* 0x000fc80000201000 */
[----:B------:R-:W-:-:S13]  /*02b0*/  FSETP.GEU.OR P1, PT, R8, UR7, !P1 ;  /* 0x0000000708007c0b */ /* 0x000fda000cf2e400 */
[----:B------:R-:W-:Y:S05]  /*02c0*/  @P1 BRA `(.L_x_1) ;  /* 0x0000000400b41947 */ /* 0x000fea0003800000 */
[C---:B------:R-:W-:Y:S01]  /*02d0*/  IADD3 R19, PT, PT, R6.reuse, -0x1, RZ ;  /* 0xffffffff06137810 */ /* 0x040fe20007ffe0ff */
[----:B------:R-:W-:Y:S02]  /*02e0*/  IMAD.MOV.U32 R10, RZ, RZ, R16 ;  /* 0x000000ffff0a7224 */ /* 0x000fe400078e0010 */
[----:B------:R-:W-:Y:S01]  /*02f0*/  IMAD.MOV.U32 R11, RZ, RZ, R5 ;  /* 0x000000ffff0b7224 */ /* 0x000fe200078e0005 */
[----:B------:R-:W-:Y:S01]  /*0300*/  SHF.R.S32.HI R18, RZ, 0x1f, R19 ;  /* 0x0000001fff127819 */ /* 0x000fe20000011413 */
[----:B------:R-:W-:-:S04]  /*0310*/  IMAD.WIDE.U32 R8, R6, UR18, RZ ;  /* 0x0000001206087c25 */ /* 0x000fc8000f8e00ff */
[----:B------:R-:W-:Y:S01]  /*0320*/  IMAD.WIDE.U32 R26, R21, UR18, R10 ;  /* 0x00000012151a7c25 */ /* 0x000fe2000f8e000a */
[----:B------:R-:W-:-:S03]  /*0330*/  IADD3 R20, P1, P2, R12, UR14, R8 ;  /* 0x0000000e0c147c10 */ /* 0x000fc6000fa3e008 */
[----:B------:R-:W-:Y:S01]  /*0340*/  IMAD R18, R18, UR18, RZ ;  /* 0x0000001212127c24 */ /* 0x000fe2000f8e02ff */
[----:B------:R-:W-:Y:S01]  /*0350*/  IADD3 R26, P6, PT, R26, UR14, RZ ;  /* 0x0000000e1a1a7c10 */ /* 0x000fe2000ffde0ff */
[----:B------:R-:W-:-:S04]  /*0360*/  IMAD.WIDE.U32 R10, R19, UR18, R10 ;  /* 0x00000012130a7c25 */ /* 0x000fc8000f8e000a */
[----:B------:R-:W-:Y:S01]  /*0370*/  IMAD R19, R19, UR19, R18 ;  /* 0x0000001313137c24 */ /* 0x000fe2000f8e0212 */
[----:B------:R-:W-:Y:S01]  /*0380*/  IADD3 R28, P5, PT, R10, UR14, RZ ;  /* 0x0000000e0a1c7c10 */ /* 0x000fe2000ffbe0ff */
[----:B------:R-:W-:Y:S01]  /*0390*/  IMAD R22, R21, UR19, R27 ;  /* 0x0000001315167c24 */ /* 0x000fe2000f8e021b */
[--C-:B------:R-:W-:Y:S01]  /*03a0*/  IADD3 R18, P3, P4, R14, UR14, R8.reuse ;  /* 0x0000000e0e127c10 */ /* 0x100fe2000fc7e008 */
[----:B------:R-:W-:Y:S01]  /*03b0*/  IMAD R9, R6, UR19, R9 ;  /* 0x0000001306097c24 */ /* 0x000fe2000f8e0209 */
[----:B------:R-:W-:Y:S02]  /*03c0*/  IADD3.X R29, PT, PT, R11, UR15, R19, P5, !PT ;  /* 0x0000000f0b1d7c10 */ /* 0x000fe4000affe413 */
[----:B------:R-:W-:Y:S02]  /*03d0*/  IADD3.X R27, PT, PT, R22, UR15, RZ, P6, !PT ;  /* 0x0000000f161b7c10 */ /* 0x000fe4000b7fe4ff */
[--C-:B------:R-:W-:Y:S01]  /*03e0*/  IADD3.X R21, PT, PT, R3, UR15, R9.reuse, P1, P2 ;  /* 0x0000000f03157c10 */ /* 0x100fe20008fe4409 */
[----:B------:R-:W0:Y:S01]  /*03f0*/  S2UR UR6, SR_CTAID.X ;  /* 0x00000000000679c3 */ /* 0x000e220000002500 */
[--C-:B------:R-:W-:Y:S01]  /*0400*/  IADD3.X R19, PT, PT, R4, UR15, R9.reuse, P3, P4 ;  /* 0x0000000f04137c10 */ /* 0x100fe20009fe8409 */
[----:B------:R-:W2:Y:S04]  /*0410*/  LDG.E.U8 R22, desc[UR4][R26.64+0x1] ;  /* 0x000001041a167981 */ /* 0x000ea8000c1e1100 */
[----:B------:R-:W2:Y:S04]  /*0420*/  LDG.E.U8 R11, desc[UR4][R20.64+0x2] ;  /* 0x00000204140b7981 */ /* 0x000ea8000c1e1100 */
[----:B------:R-:W2:Y:S01]  /*0430*/  LDG.E.U8 R10, desc[UR4][R18.64+0x2] ;  /* 0x00000204120a7981 */ /* 0x000ea2000c1e1100 */
[----:B------:R-:W0:Y:S03]  /*0440*/  LDC R25, c[0x0][0x360] ;  /* 0x0000d800ff197b82 */ /* 0x000e260000000800 */
[----:B------:R1:W3:Y:S04]  /*0450*/  LDG.E.U8 R23, desc[UR4][R18.64] ;  /* 0x0000000412177981 */ /* 0x0002e8000c1e1100 */
[----:B------:R-:W4:Y:S01]  /*0460*/  LDG.E.U8 R24, desc[UR4][R28.64+0x1] ;  /* 0x000001041c187981 */ /* 0x000f22000c1e1100 */
[----:B-1----:R-:W-:Y:S01]  /*0470*/  IMAD.WIDE.U32 R18, R0, UR16, R8 ;  /* 0x0000001000127c25 */ /* 0x002fe2000f8e0008 */
[----:B--2---:R-:W-:-:S02]  /*0480*/  IADD3 R11, PT, PT, R11, -R10, -R22 ;  /* 0x8000000a0b0b7210 */ /* 0x004fc40007ffe816 */
[----:B------:R-:W0:Y:S01]  /*0490*/  S2R R10, SR_TID.X ;  /* 0x00000000000a7919 */ /* 0x000e220000002100 */
[----:B------:R1:W2:Y:S02]  /*04a0*/  LDG.E.U8 R22, desc[UR4][R20.64] ;  /* 0x0000000414167981 */ /* 0x0002a4000c1e1100 */
[----:B-1----:R-:W-:Y:S01]  /*04b0*/  IADD3 R20, P5, P6, R18, UR14, R2 ;  /* 0x0000000e12147c10 */ /* 0x002fe2000febe002 */
[----:B0-----:R-:W-:Y:S02]  /*04c0*/  IMAD R21, R25, UR6, R10 ;  /* 0x0000000619157c24 */ /* 0x001fe4000f8e020a */
[----:B------:R0:W5:Y:S03]  /*04d0*/  LDG.E.U8 R25, desc[UR4][R26.64] ;  /* 0x000000041a197981 */ /* 0x000166000c1e1100 */
[----:B------:R-:W-:Y:S01]  /*04e0*/  LEA R21, R21, 0xfffffffc, 0x2 ;  /* 0xfffffffc15157811 */ /* 0x000fe200078e10ff */
[----:B0-----:R-:W-:-:S03]  /*04f0*/  IMAD R26, R0, UR17, R19 ;  /* 0x00000011001a7c24 */ /* 0x001fc6000f8e0213 */
[--C-:B------:R-:W-:Y:S02]  /*0500*/  IADD3 R18, P3, P4, R18, UR14, R21.reuse ;  /* 0x0000000e12127c10 */ /* 0x100fe4000fc7e015 */
[----:B------:R-:W-:Y:S02]  /*0510*/  SHF.R.S32.HI R19, RZ, 0x1f, R21 ;  /* 0x0000001fff137819 */ /* 0x000fe40000011415 */
[----:B------:R-:W-:Y:S02]  /*0520*/  IADD3.X R21, PT, PT, R26, UR15, R7, P5, P6 ;  /* 0x0000000f1a157c10 */ /* 0x000fe4000afec407 */
[----:B------:R-:W-:Y:S02]  /*0530*/  IADD3 R10, P2, P1, R16, UR12, R8 ;  /* 0x0000000c100a7c10 */ /* 0x000fe4000f95e008 */
[----:B------:R-:W-:Y:S01]  /*0540*/  IADD3.X R19, PT, PT, R26, UR15, R19, P3, P4 ;  /* 0x0000000f1a137c10 */ /* 0x000fe20009fe8413 */
[----:B------:R-:W5:Y:S04]  /*0550*/  LDG.E.U8 R8, desc[UR4][R28.64] ;  /* 0x000000041c087981 */ /* 0x000f68000c1e1100 */
[----:B------:R-:W5:Y:S04]  /*0560*/  LDG.E.U8 R26, desc[UR4][R20.64+0x2] ;  /* 0x00000204141a7981 */ /* 0x000f68000c1e1100 */
[----:B------:R-:W2:Y:S04]  /*0570*/  LDG.E.U8 R27, desc[UR4][R20.64+0x1] ;  /* 0x00000104141b7981 */ /* 0x000ea8000c1e1100 */
[----:B------:R-:W3:Y:S04]  /*0580*/  LDG.E.U8 R28, desc[UR4][R18.64+0x2] ;  /* 0x00000204121c7981 */ /* 0x000ee8000c1e1100 */
[----:B------:R-:W2:Y:S01]  /*0590*/  LDG.E.U8 R29, desc[UR4][R18.64+0x1] ;  /* 0x00000104121d7981 */ /* 0x000ea2000c1e1100 */
[----:B----4-:R-:W-:Y:S01]  /*05a0*/  IMAD.IADD R11, R24, 0x1, R11 ;  /* 0x00000001180b7824 */ /* 0x010fe200078e020b */
[----:B------:R-:W-:Y:S01]  /*05b0*/  BSSY.RECONVERGENT B1, `(.L_x_2) ;  /* 0x0000018000017945 */ /* 0x000fe20003800200 */
[----:B-----5:R-:W-:-:S04]  /*05c0*/  IADD3 R25, PT, PT, R25, -R8, -R26 ;  /* 0x8000000819197210 */ /* 0x020fc80007ffe81a */
[----:B---3--:R-:W-:Y:S02]  /*05d0*/  IADD3 R25, PT, PT, R28, R25, RZ ;  /* 0x000000191c197210 */ /* 0x008fe40007ffe0ff */
[----:B--2---:R-:W-:Y:S02]  /*05e0*/  IADD3 R8, PT, PT, R27, -R29, -R22 ;  /* 0x8000001d1b087210 */ /* 0x004fe40007ffe816 */
[----:B------:R-:W-:-:S03]  /*05f0*/  I2FP.F32.S32 R22, R25 ;  /* 0x0000001900167245 */ /* 0x000fc60000201400 */
[----:B------:R-:W-:Y:S01]  /*0600*/  IMAD.IADD R8, R23, 0x1, R8 ;  /* 0x0000000117087824 */ /* 0x000fe200078e0208 */
[----:B------:R-:W-:Y:S01]  /*0610*/  I2FP.F32.S32 R23, R11 ;  /* 0x0000000b00177245 */ /* 0x000fe20000201400 */
[----:B------:R-:W-:-:S03]  /*0620*/  FMUL R24, R22, R22 ;  /* 0x0000001616187220 */ /* 0x000fc60000400000 */
[----:B------:R-:W-:Y:S01]  /*0630*/  I2FP.F32.S32 R20, R8 ;  /* 0x0000000800147245 */ /* 0x000fe20000201400 */
[----:B------:R-:W-:-:S04]  /*0640*/  FFMA R11, R23, R23, R24 ;  /* 0x00000017170b7223 */ /* 0x000fc80000000018 */
[----:B------:R-:W-:-:S05]  /*0650*/  FFMA R19, R20, R20, R11 ;  /* 0x0000001414137223 */ /* 0x000fca000000000b */
[----:B------:R-:W-:Y:S01]  /*0660*/  IADD3 R8, PT, PT, R19, -0xd000000, RZ ;  /* 0xf300000013087810 */ /* 0x000fe20007ffe0ff */
[----:B------:R0:W1:Y:S03]  /*0670*/  MUFU.RSQ R18, R19 ;  /* 0x0000001300127308 */ /* 0x0000660000001400 */
[----:B------:R-:W-:Y:S02]  /*0680*/  ISETP.GT.U32.AND P3, PT, R8, 0x727fffff, PT ;  /* 0x727fffff0800780c */ /* 0x000fe40003f64070 */
[----:B------:R-:W-:-:S11]  /*0690*/  IADD3.X R11, PT, PT, R5, UR13, R9, P2, P1 ;  /* 0x0000000d050b7c10 */ /* 0x000fd600097e2409 */
[----:B0-----:R-:W-:Y:S05]  /*06a0*/  @!P3 BRA `(.L_x_3) ;  /* 0x000000000010b947 */ /* 0x001fea0003800000 */
[----:B-1----:R-:W-:-:S07]  /*06b0*/  MOV R18, 0x6d0 ;  /* 0x000006d000127802 */ /* 0x002fce0000000f00 */
[----:B------:R-:W-:Y:S05]  /*06c0*/  CALL.REL.NOINC `($__internal_1_$__cuda_sm20_sqrt_rn_f32_slowpath) ;  /* 0x0000000400a07944 */ /* 0x000fea0003c00000 */
[----:B------:R-:W-:Y:S01]  /*06d0*/  IMAD.MOV.U32 R8, RZ, RZ, R19 ;  /* 0x000000ffff087224 */ /* 0x000fe200078e0013 */
[----:B------:R-:W-:Y:S06]  /*06e0*/  BRA `(.L_x_4) ;  /* 0x0000000000107947 */ /* 0x000fec0003800000 */
.L_x_3:
[----:B-1----:R-:W-:Y:S01]  /*06f0*/  FMUL.FTZ R8, R19, R18 ;  /* 0x0000001213087220 */ /* 0x002fe20000410000 */
[----:B------:R-:W-:-:S03]  /*0700*/  FMUL.FTZ R18, R18, 0.5 ;  /* 0x3f00000012127820 */ /* 0x000fc60000410000 */
[----:B------:R-:W-:-:S04]  /*0710*/  FFMA R9, -R8, R8, R19 ;  /* 0x0000000808097223 */ /* 0x000fc80000000113 */
[----:B------:R-:W-:-:S07]  /*0720*/  FFMA R8, R9, R18, R8 ;  /* 0x0000001209087223 */ /* 0x000fce0000000008 */
.L_x_4:
[----:B------:R-:W-:Y:S05]  /*0730*/  BSYNC.RECONVERGENT B1 ;  /* 0x0000000000017941 */ /* 0x000fea0003800200 */
.L_x_2:
[----:B------:R-:W-:Y:S01]  /*0740*/  VIADD R9, R8, 0x1800000 ;  /* 0x0180000008097836 */ /* 0x000fe20000000000 */
[----:B------:R-:W-:Y:S04]  /*0750*/  BSSY.RECONVERGENT B1, `(.L_x_5) ;  /* 0x000000c000017945 */ /* 0x000fe80003800200 */
[----:B------:R-:W-:-:S04]  /*0760*/  LOP3.LUT R9, R9, 0x7f800000, RZ, 0xc0, !PT ;  /* 0x7f80000009097812 */ /* 0x000fc800078ec0ff */
[----:B------:R-:W-:-:S13]  /*0770*/  ISETP.GT.U32.AND P1, PT, R9, 0x1ffffff, PT ;  /* 0x01ffffff0900780c */ /* 0x000fda0003f24070 */
[----:B------:R-:W-:Y:S05]  /*0780*/  @P1 BRA `(.L_x_6) ;  /* 0x0000000000101947 */ /* 0x000fea0003800000 */
[----:B------:R-:W-:-:S07]  /*0790*/  MOV R18, 0x7b0 ;  /* 0x000007b000127802 */ /* 0x000fce0000000f00 */
[----:B------:R-:W-:Y:S05]  /*07a0*/  CALL.REL.NOINC `($__internal_0_$__cuda_sm20_rcp_rn_f32_slowpath) ;  /* 0x0000000000947944 */ /* 0x000fea0003c00000 */
[----:B------:R-:W-:Y:S01]  /*07b0*/  MOV R21, R19 ;  /* 0x0000001300157202 */ /* 0x000fe20000000f00 */
[----:B------:R-:W-:Y:S06]  /*07c0*/  BRA `(.L_x_7) ;  /* 0x0000000000107947 */ /* 0x000fec0003800000 */
.L_x_6:
[----:B------:R-:W0:Y:S02]  /*07d0*/  MUFU.RCP R21, R8 ;  /* 0x0000000800157308 */ /* 0x000e240000001000 */
[----:B0-----:R-:W-:-:S04]  /*07e0*/  FFMA R9, R21, R8, -1 ;  /* 0xbf80000015097423 */ /* 0x001fc80000000008 */
[----:B------:R-:W-:-:S04]  /*07f0*/  FADD.FTZ R18, -R9, -RZ ;  /* 0x800000ff09127221 */ /* 0x000fc80000010100 */
[----:B------:R-:W-:-:S07]  /*0800*/  FFMA R21, R21, R18, R21 ;  /* 0x0000001215157223 */ /* 0x000fce0000000015 */
.L_x_7:
[----:B------:R-:W-:Y:S05]  /*0810*/  BSYNC.RECONVERGENT B1 ;  /* 0x0000000000017941 */ /* 0x000fea0003800200 */
.L_x_5:
[----:B------:R-:W2:Y:S04]  /*0820*/  LDG.E.U8 R24, desc[UR4][R10.64] ;  /* 0x000000040a187981 */ /* 0x000ea8000c1e1100 */
[----:B------:R-:W3:Y:S04]  /*0830*/  LDG.E.U8 R19, desc[UR4][R10.64+0x1] ;  /* 0x000001040a137981 */ /* 0x000ee8000c1e1100 */
[----:B------:R-:W4:Y:S01]  /*0840*/  LDG.E.U8 R9, desc[UR4][R10.64+0x2] ;  /* 0x000002040a097981 */ /* 0x000f22000c1e1100 */
[-C--:B------:R-:W-:Y:S01]  /*0850*/  FMUL R18, R20, R21.reuse ;  /* 0x0000001514127220 */ /* 0x080fe20000400000 */
[-C--:B------:R-:W-:Y:S01]  /*0860*/  FMUL R8, R22, R21.reuse ;  /* 0x0000001516087220 */ /* 0x080fe20000400000 */
[----:B------:R-:W-:-:S02]  /*0870*/  FMUL R21, R23, R21 ;  /* 0x0000001517157220 */ /* 0x000fc40000400000 */
[----:B------:R-:W-:-:S04]  /*0880*/  FMUL R25, R22, R18 ;  /* 0x0000001216197220 */ /* 0x000fc80000400000 */
[C---:B------:R-:W-:Y:S01]  /*0890*/  FFMA R25, R20.reuse, R8, -R25 ;  /* 0x0000000814197223 */ /* 0x040fe20000000819 */
[----:B------:R-:W-:-:S04]  /*08a0*/  FMUL R20, R20, R21 ;  /* 0x0000001514147220 */ /* 0x000fc80000400000 */
[C---:B------:R-:W-:Y:S01]  /*08b0*/  FFMA R20, R23.reuse, R18, -R20 ;  /* 0x0000001217147223 */ /* 0x040fe20000000814 */
[----:B------:R-:W-:-:S04]  /*08c0*/  FMUL R23, R23, R8 ;  /* 0x0000000817177220 */ /* 0x000fc80000400000 */
[----:B------:R-:W-:Y:S01]  /*08d0*/  FFMA R23, R22, R21, -R23 ;  /* 0x0000001516177223 */ /* 0x000fe20000000817 */
[----:B--2---:R-:W-:-:S05]  /*08e0*/  I2FP.F32.U32 R24, R24 ;  /* 0x0000001800187245 */ /* 0x004fca0000201000 */
[----:B------:R-:W-:Y:S01]  /*08f0*/  FADD R24, R25, R24 ;  /* 0x0000001819187221 */ /* 0x000fe20000000000 */
[----:B---3--:R-:W-:Y:S02]  /*0900*/  I2FP.F32.U32 R25, R19 ;  /* 0x0000001300197245 */ /* 0x008fe40000201000 */
[----:B----4-:R-:W-:Y:S01]  /*0910*/  I2FP.F32.U32 R8, R9 ;  /* 0x0000000900087245 */ /* 0x010fe20000201000 */
[----:B------:R-:W0:Y:S02]  /*0920*/  F2I.U32.TRUNC.NTZ R19, R24 ;  /* 0x0000001800137305 */ /* 0x000e24000020f000 */
[----:B------:R-:W-:Y:S02]  /*0930*/  FADD R20, R20, R25 ;  /* 0x0000001914147221 */ /* 0x000fe40000000000 */
[----:B------:R-:W-:-:S04]  /*0940*/  FADD R8, R23, R8 ;  /* 0x0000000817087221 */ /* 0x000fc80000000000 */
[----:B------:R-:W1:Y:S01]  /*0950*/  F2I.U32.TRUNC.NTZ R9, R20 ;  /* 0x0000001400097305 */ /* 0x000e62000020f000 */
[----:B0-----:R0:W-:Y:S07]  /*0960*/  STG.E.U8 desc[UR4][R10.64], R19 ;  /* 0x000000130a007986 */ /* 0x0011ee000c101104 */
[----:B------:R-:W2:Y:S01]  /*0970*/  F2I.U32.TRUNC.NTZ R21, R8 ;  /* 0x0000000800157305 */ /* 0x000ea2000020f000 */
[----:B-1----:R0:W-:Y:S04]  /*0980*/  STG.E.U8 desc[UR4][R10.64+0x1], R9 ;  /* 0x000001090a007986 */ /* 0x0021e8000c101104 */
[----:B--2---:R0:W-:Y:S02]  /*0990*/  STG.E.U8 desc[UR4][R10.64+0x2], R21 ;  /* 0x000002150a007986 */ /* 0x0041e4000c101104 */
.L_x_1:
[----:B------:R-:W-:Y:S05]  /*09a0*/  BSYNC.RECONVERGENT B0 ;  /* 0x0000000000007941 */ /* 0x000fea0003800200 */
.L_x_0:
[----:B------:R-:W-:-:S05]  /*09b0*/  VIADD R6, R6, 0x1 ;  /* 0x0000000106067836 */ /* 0x000fca0000000000 */
[----:B------:R-:W-:-:S04]  /*09c0*/  I2FP.F32.U32 R8, R6 ;  /* 0x0000000600087245 */ /* 0x000fc80000201000 */
[----:B------:R-:W-:-:S13]  /*09d0*/  FSETP.GEU.AND P1, PT, R8, UR7, PT ;  /* 0x0000000708007c0b */ /* 0x000fda000bf2e000 */
[----:B------:R-:W-:Y:S05]  /*09e0*/  @!P1 BRA `(.L_x_8) ;  /* 0xfffffff8001c9947 */ /* 0x000fea000383ffff */
[----:B------:R-:W-:Y:S05]  /*09f0*/  EXIT ;  /* 0x000000000000794d */ /* 0x000fea0003800000 */
        .weak           $__internal_0_$__cuda_sm20_rcp_rn_f32_slowpath
        .type           $__internal_0_$__cuda_sm20_rcp_rn_f32_slowpath,@function
        .size           $__internal_0_$__cuda_sm20_rcp_rn_f32_slowpath,($__internal_1_$__cuda_sm20_sqrt_rn_f32_slowpath - $__internal_0_$__cuda_sm20_rcp_rn_f32_slowpath)
$__internal_0_$__cuda_sm20_rcp_rn_f32_slowpath:
[----:B------:R-:W-:Y:S01]  /*0a00*/  IMAD.SHL.U32 R9, R8, 0x2, RZ ;  /* 0x0000000208097824 */ /* 0x000fe200078e00ff */
[----:B------:R-:W-:Y:S04]  /*0a10*/  BSSY.RECONVERGENT B2, `(.L_x_9) ;  /* 0x0000030000027945 */ /* 0x000fe80003800200 */
[----:B------:R-:W-:-:S04]  /*0a20*/  SHF.R.U32.HI R9, RZ, 0x18, R9 ;  /* 0x00000018ff097819 */ /* 0x000fc80000011609 */
[----:B------:R-:W-:-:S13]  /*0a30*/  ISETP.NE.U32.AND P1, PT, R9, RZ, PT ;  /* 0x000000ff0900720c */ /* 0x000fda0003f25070 */
[----:B------:R-:W-:Y:S05]  /*0a40*/  @P1 BRA `(.L_x_10) ;  /* 0x0000000000281947 */ /* 0x000fea0003800000 */
[----:B------:R-:W-:-:S04]  /*0a50*/  SHF.L.U32 R9, R8, 0x1, RZ ;  /* 0x0000000108097819 */ /* 0x000fc800000006ff */
[----:B------:R-:W-:-:S13]  /*0a60*/  ISETP.NE.AND P1, PT, R9, RZ, PT ;  /* 0x000000ff0900720c */ /* 0x000fda0003f25270 */
[----:B------:R-:W-:Y:S01]  /*0a70*/  @P1 FFMA R21, R8, 1.84467440737095516160e+19, RZ ;  /* 0x5f80000008151823 */ /* 0x000fe200000000ff */
[----:B------:R-:W-:Y:S08]  /*0a80*/  @!P1 MUFU.RCP R19, R8 ;  /* 0x0000000800139308 */ /* 0x000ff00000001000 */
[----:B------:R-:W0:Y:S02]  /*0a90*/  @P1 MUFU.RCP R24, R21 ;  /* 0x0000001500181308 */ /* 0x000e240000001000 */
[----:B0-----:R-:W-:-:S04]  /*0aa0*/  @P1 FFMA R9, R21, R24, -1 ;  /* 0xbf80000015091423 */ /* 0x001fc80000000018 */
[----:B------:R-:W-:-:S04]  /*0ab0*/  @P1 FADD.FTZ R9, -R9, -RZ ;  /* 0x800000ff09091221 */ /* 0x000fc80000010100 */
[----:B------:R-:W-:-:S04]  /*0ac0*/  @P1 FFMA R9, R24, R9, R24 ;  /* 0x0000000918091223 */ /* 0x000fc80000000018 */
[----:B------:R-:W-:Y:S01]  /*0ad0*/  @P1 FFMA R19, R9, 1.84467440737095516160e+19, RZ ;  /* 0x5f80000009131823 */ /* 0x000fe200000000ff */
[----:B------:R-:W-:Y:S06]  /*0ae0*/  BRA `(.L_x_11) ;  /* 0x0000000000887947 */ /* 0x000fec0003800000 */
.L_x_10:
[----:B------:R-:W-:-:S05]  /*0af0*/  VIADD R19, R9, 0xffffff03 ;  /* 0xffffff0309137836 */ /* 0x000fca0000000000 */
[----:B------:R-:W-:-:S13]  /*0b00*/  ISETP.GT.U32.AND P1, PT, R19, 0x1, PT ;  /* 0x000000011300780c */ /* 0x000fda0003f24070 */
[----:B------:R-:W-:Y:S05]  /*0b10*/  @P1 BRA `(.L_x_12) ;  /* 0x0000000000781947 */ /* 0x000fea0003800000 */
[----:B------:R-:W-:Y:S01]  /*0b20*/  LOP3.LUT R21, R8, 0x7fffff, RZ, 0xc0, !PT ;  /* 0x007fffff08157812 */ /* 0x000fe200078ec0ff */
[----:B------:R-:W-:Y:S02]  /*0b30*/  IMAD.MOV.U32 R28, RZ, RZ, 0x3 ;  /* 0x00000003ff1c7424 */ /* 0x000fe400078e00ff */
[----:B------:R-:W-:Y:S01]  /*0b40*/  VIADD R9, R9, 0xffffff04 ;  /* 0xffffff0409097836 */ /* 0x000fe20000000000 */
[----:B------:R-:W-:Y:S02]  /*0b50*/  LOP3.LUT R21, R21, 0x3f800000, RZ, 0xfc, !PT ;  /* 0x3f80000015157812 */ /* 0x000fe400078efcff */
[----:B------:R-:W-:Y:S02]  /*0b60*/  SHF.L.U32 R27, R28, R19, RZ ;  /* 0x000000131c1b7219 */ /* 0x000fe400000006ff */
[----:B------:R-:W0:Y:S02]  /*0b70*/  MUFU.RCP R24, R21 ;  /* 0x0000001500187308 */ /* 0x000e240000001000 */
[----:B0-----:R-:W-:-:S04]  /*0b80*/  FFMA R25, R21, R24, -1 ;  /* 0xbf80000015197423 */ /* 0x001fc80000000018 */
[----:B------:R-:W-:-:S04]  /*0b90*/  FADD.FTZ R25, -R25, -RZ ;  /* 0x800000ff19197221 */ /* 0x000fc80000010100 */
[CCC-:B------:R-:W-:Y:S01]  /*0ba0*/  FFMA.RM R26, R24.reuse, R25.reuse, R24.reuse ;  /* 0x00000019181a7223 */ /* 0x1c0fe20000004018 */
[----:B------:R-:W-:-:S04]  /*0bb0*/  FFMA.RP R25, R24, R25, R24 ;  /* 0x0000001918197223 */ /* 0x000fc80000008018 */
[C---:B------:R-:W-:Y:S02]  /*0bc0*/  LOP3.LUT R24, R26.reuse, 0x7fffff, RZ, 0xc0, !PT ;  /* 0x007fffff1a187812 */ /* 0x040fe400078ec0ff */
[----:B------:R-:W-:Y:S02]  /*0bd0*/  FSETP.NEU.FTZ.AND P1, PT, R26, R25, PT ;  /* 0x000000191a00720b */ /* 0x000fe40003f3d000 */
[----:B------:R-:W-:Y:S02]  /*0be0*/  LOP3.LUT R24, R24, 0x800000, RZ, 0xfc, !PT ;  /* 0x0080000018187812 */ /* 0x000fe400078efcff */
[----:B------:R-:W-:Y:S02]  /*0bf0*/  SEL R25, RZ, 0xffffffff, !P1 ;  /* 0xffffffffff197807 */ /* 0x000fe40004800000 */
[----:B------:R-:W-:Y:S02]  /*0c00*/  LOP3.LUT R26, R27, R24, RZ, 0xc0, !PT ;  /* 0x000000181b1a7212 */ /* 0x000fe400078ec0ff */
[----:B------:R-:W-:-:S02]  /*0c10*/  IADD3 R25, PT, PT, -R25, RZ, RZ ;  /* 0x000000ff19197210 */ /* 0x000fc40007ffe1ff */
[-C--:B------:R-:W-:Y:S02]  /*0c20*/  SHF.R.U32.HI R26, RZ, R19.reuse, R26 ;  /* 0x00000013ff1a7219 */ /* 0x080fe4000001161a */
[--C-:B------:R-:W-:Y:S02]  /*0c30*/  LOP3.LUT P2, RZ, R25, R19, R24.reuse, 0xf8, !PT ;  /* 0x0000001319ff7212 */ /* 0x100fe4000784f818 */
[C---:B------:R-:W-:Y:S02]  /*0c40*/  LOP3.LUT P1, RZ, R26.reuse, 0x1, RZ, 0xc0, !PT ;  /* 0x000000011aff7812 */ /* 0x040fe4000782c0ff */
[----:B------:R-:W-:Y:S02]  /*0c50*/  LOP3.LUT P3, RZ, R26, 0x2, RZ, 0xc0, !PT ;  /* 0x000000021aff7812 */ /* 0x000fe4000786c0ff */
[----:B------:R-:W-:Y:S02]  /*0c60*/  SHF.R.U32.HI R9, RZ, R9, R24 ;  /* 0x00000009ff097219 */ /* 0x000fe40000011618 */
[----:B------:R-:W-:-:S02]  /*0c70*/  PLOP3.LUT P1, PT, P1, P2, P3, 0xe0, 0x0 ;  /* 0x000000000000781c */ /* 0x000fc40000f25c30 */
[----:B------:R-:W-:Y:S02]  /*0c80*/  LOP3.LUT P2, RZ, R8, 0x7fffff, RZ, 0xc0, !PT ;  /* 0x007fffff08ff7812 */ /* 0x000fe4000784c0ff */
[----:B------:R-:W-:-:S05]  /*0c90*/  SEL R19, RZ, 0x1, !P1 ;  /* 0x00000001ff137807 */ /* 0x000fca0004800000 */
[----:B------:R-:W-:-:S05]  /*0ca0*/  IMAD.MOV R19, RZ, RZ, -R19 ;  /* 0x000000ffff137224 */ /* 0x000fca00078e0a13 */
[----:B------:R-:W-:-:S13]  /*0cb0*/  ISETP.GE.AND P1, PT, R19, RZ, PT ;  /* 0x000000ff1300720c */ /* 0x000fda0003f26270 */
[----:B------:R-:W-:-:S05]  /*0cc0*/  @!P1 IADD3 R9, PT, PT, R9, 0x1, RZ ;  /* 0x0000000109099810 */ /* 0x000fca0007ffe0ff */
[----:B------:R-:W-:-:S05]  /*0cd0*/  @!P2 IMAD.SHL.U32 R9, R9, 0x2, RZ ;  /* 0x000000020909a824 */ /* 0x000fca00078e00ff */
[----:B------:R-:W-:Y:S01]  /*0ce0*/  LOP3.LUT R19, R9, 0x80000000, R8, 0xf8, !PT ;  /* 0x8000000009137812 */ /* 0x000fe200078ef808 */
[----:B------:R-:W-:Y:S06]  /*0cf0*/  BRA `(.L_x_11) ;  /* 0x0000000000047947 */ /* 0x000fec0003800000 */
.L_x_12:
[----:B------:R0:W1:Y:S02]  /*0d00*/  MUFU.RCP R19, R8 ;  /* 0x0000000800137308 */ /* 0x0000640000001000 */
.L_x_11:
[----:B------:R-:W-:Y:S05]  /*0d10*/  BSYNC.RECONVERGENT B2 ;  /* 0x0000000000027941 */ /* 0x000fea0003800200 */
.L_x_9:
[----:B------:R-:W-:Y:S02]  /*0d20*/  HFMA2 R9, -RZ, RZ, 0, 0 ;  /* 0x00000000ff097431 */ /* 0x000fe400000001ff */
[----:B0-----:R-:W-:-:S04]  /*0d30*/  IMAD.MOV.U32 R8, RZ, RZ, R18 ;  /* 0x000000ffff087224 */ /* 0x001fc800078e0012 */
[----:B-1----:R-:W-:Y:S05]  /*0d40*/  RET.REL.NODEC R8 `(_Z18cuda_kernel_forcesPhS_6float3mm) ;  /* 0xfffffff008ac7950 */ /* 0x002fea0003c3ffff */
        .weak           $__internal_1_$__cuda_sm20_sqrt_rn_f32_slowpath
        .type           $__internal_1_$__cuda_sm20_sqrt_rn_f32_slowpath,@function
        .size           $__internal_1_$__cuda_sm20_sqrt_rn_f32_slowpath,(.L_x_16 - $__internal_1_$__cuda_sm20_sqrt_rn_f32_slowpath)
$__internal_1_$__cuda_sm20_sqrt_rn_f32_slowpath:
[----:B------:R-:W-:-:S13]  /*0d50*/  LOP3.LUT P1, RZ, R19, 0x7fffffff, RZ, 0xc0, !PT ;  /* 0x7fffffff13ff7812 */ /* 0x000fda000782c0ff */
[----:B------:R-:W-:Y:S01]  /*0d60*/  @!P1 IMAD.MOV.U32 R9, RZ, RZ, R19 ;  /* 0x000000ffff099224 */ /* 0x000fe200078e0013 */
[----:B------:R-:W-:Y:S06]  /*0d70*/  @!P1 BRA `(.L_x_13) ;  /* 0x0000000000449947 */ /* 0x000fec0003800000 */
[----:B------:R-:W-:Y:S01]  /*0d80*/  FSETP.GEU.FTZ.AND P1, PT, R19, RZ, PT ;  /* 0x000000ff1300720b */ /* 0x000fe20003f3e000 */
[----:B------:R-:W-:-:S12]  /*0d90*/  IMAD.MOV.U32 R8, RZ, RZ, R19 ;  /* 0x000000ffff087224 */ /* 0x000fd800078e0013 */
[----:B------:R-:W-:Y:S01]  /*0da0*/  @!P1 MOV R9, 0x7fffffff ;  /* 0x7fffffff00099802 */ /* 0x000fe20000000f00 */
[----:B------:R-:W-:Y:S06]  /*0db0*/  @!P1 BRA `(.L_x_13) ;  /* 0x0000000000349947 */ /* 0x000fec0003800000 */
[----:B------:R-:W-:-:S13]  /*0dc0*/  FSETP.GTU.FTZ.AND P1, PT, |R8|, +INF , PT ;  /* 0x7f8000000800780b */ /* 0x000fda0003f3c200 */
[----:B------:R-:W-:Y:S01]  /*0dd0*/  @P1 FADD.FTZ R9, R8, 1 ;  /* 0x3f80000008091421 */ /* 0x000fe20000010000 */
[----:B------:R-:W-:Y:S06]  /*0de0*/  @P1 BRA `(.L_x_13) ;  /* 0x0000000000281947 */ /* 0x000fec0003800000 */
[----:B------:R-:W-:-:S13]  /*0df0*/  FSETP.NEU.FTZ.AND P1, PT, |R8|, +INF , PT ;  /* 0x7f8000000800780b */ /* 0x000fda0003f3d200 */
[----:B------:R-:W-:-:S04]  /*0e00*/  @P1 FFMA R19, R8, 1.84467440737095516160e+19, RZ ;  /* 0x5f80000008131823 */ /* 0x000fc800000000ff */
[----:B------:R-:W0:Y:S02]  /*0e10*/  @P1 MUFU.RSQ R24, R19 ;  /* 0x0000001300181308 */ /* 0x000e240000001400 */
[----:B0-----:R-:W-:Y:S01]  /*0e20*/  @P1 FMUL.FTZ R26, R19, R24 ;  /* 0x00000018131a1220 */ /* 0x001fe20000410000 */
[----:B------:R-:W-:-:S03]  /*0e30*/  @P1 FMUL.FTZ R24, R24, 0.5 ;  /* 0x3f00000018181820 */ /* 0x000fc60000410000 */
[----:B------:R-:W-:-:S04]  /*0e40*/  @P1 FADD.FTZ R9, -R26, -RZ ;  /* 0x800000ff1a091221 */ /* 0x000fc80000010100 */
[----:B------:R-:W-:Y:S01]  /*0e50*/  @P1 FFMA R21, R26, R9, R19 ;  /* 0x000000091a151223 */ /* 0x000fe20000000013 */
[----:B------:R-:W-:-:S03]  /*0e60*/  @!P1 IMAD.MOV.U32 R9, RZ, RZ, R8 ;  /* 0x000000ffff099224 */ /* 0x000fc600078e0008 */
[----:B------:R-:W-:-:S04]  /*0e70*/  @P1 FFMA R21, R21, R24, R26 ;  /* 0x0000001815151223 */ /* 0x000fc8000000001a */
[----:B------:R-:W-:-:S07]  /*0e80*/  @P1 FMUL.FTZ R9, R21, 2.3283064365386962891e-10 ;  /* 0x2f80000015091820 */ /* 0x000fce0000410000 */
.L_x_13:
[----:B------:R-:W-:Y:S01]  /*0e90*/  MOV R19, R9 ;  /* 0x0000000900137202 */ /* 0x000fe20000000f00 */
[----:B------:R-:W-:Y:S02]  /*0ea0*/  HFMA2 R9, -RZ, RZ, 0, 0 ;  /* 0x00000000ff097431 */ /* 0x000fe400000001ff */
[----:B------:R-:W-:-:S04]  /*0eb0*/  IMAD.MOV.U32 R8, RZ, RZ, R18 ;  /* 0x000000ffff087224 */ /* 0x000fc800078e0012 */
[----:B------:R-:W-:Y:S05]  /*0ec0*/  RET.REL.NODEC R8 `(_Z18cuda_kernel_forcesPhS_6float3mm) ;  /* 0xfffffff0084c7950 */ /* 0x000fea0003c3ffff */
.L_x_14:
[----:B------:R-:W-:-:S00]  /*0ed0*/  BRA `(.L_x_14) ;  /* 0xfffffffc00fc7947 */ /* 0x000fc0000383ffff */
[----:B------:R-:W-:-:S00]  /*0ee0*/  NOP ;  /* 0x0000000000007918 */ /* 0x000fc00000000000 */
        /* <DEDUP_REMOVED lines=9> */
.L_x_16:


//--------------------- .nv.shared.reserved.0     --------------------------
	.section	.nv.shared.reserved.0,"aw",@nobits
	.weak		__nv_reservedSMEM_offset_0_alias
	.size		__nv_reservedSMEM_offset_0_alias, 0, 64
	.other		__nv_reservedSMEM_offset_0_alias,@"STO_CUDA_RESERVED_SHARED STV_DEFAULT"
__nv_reservedSMEM_offset_0_alias:
	.zero		0
	.zero		64


//--------------------- .nv.constant0._Z18cuda_kernel_forcesPhS_6float3mm --------------------------
	.section	.nv.constant0._Z18cuda_kernel_forcesPhS_6float3mm,"a",@progbits
	.sectionflags	@""
	.align	4
.nv.constant0._Z18cuda_kernel_forcesPhS_6float3mm:
	.zero		944


//--------------------- SYMBOLS --------------------------

	.type		.nv.reservedSmem.offset0,@object
	.size		.nv.reservedSmem.offset0,0x4
